//
// Generated by NVIDIA NVVM Compiler
//
// Compiler Build ID: CL-36424714
// Cuda compilation tools, release 13.0, V13.0.88
// Based on NVVM 20.0.0
//

.version 9.0
.target sm_100
.address_size 64

	// .globl	_Z4testPi
.extern .func  (.param .b32 func_retval0) vprintf
(
	.param .b64 vprintf_param_0,
	.param .b64 vprintf_param_1
)
;
// _ZZ4testPiE4smem has been demoted
.global .align 1 .b8 $str[4] = {37, 100, 32};

.visible .entry _Z4testPi(
	.param .u64 .ptr .align 1 _Z4testPi_param_0
)
{
	.local .align 8 .b8 	__local_depot0[8];
	.reg .b64 	%SP;
	.reg .b64 	%SPL;
	.reg .pred 	%p<2>;
	.reg .b32 	%r<108>;
	.reg .b64 	%rd<11>;
	// demoted variable
	.shared .align 4 .b8 _ZZ4testPiE4smem[128];
	mov.u64 	%SPL, __local_depot0;
	cvta.local.u64 	%SP, %SPL;
	ld.param.u64 	%rd5, [_Z4testPi_param_0];
	mov.u32 	%r9, %tid.x;
	shl.b32 	%r10, %r9, 2;
	mov.u32 	%r11, _ZZ4testPiE4smem;
	add.s32 	%r7, %r11, %r10;
	mul.wide.u32 	%rd6, %r9, 4;
	add.s64 	%rd1, %rd5, %rd6;
	mov.b32 	%r8, 4;
	// begin inline asm
	cp.async.ca.shared.global.L2::128B [%r7], [%rd1], 4, %r8;

	// end inline asm
	add.s64 	%rd2, %rd1, 128;
	// begin inline asm
	cp.async.ca.shared.global.L2::128B [%r7], [%rd2], 4, %r8;

	// end inline asm
	add.s64 	%rd3, %rd1, 256;
	// begin inline asm
	cp.async.ca.shared.global.L2::128B [%r7], [%rd3], 4, %r8;

	// end inline asm
	add.s64 	%rd4, %rd1, 384;
	// begin inline asm
	cp.async.ca.shared.global.L2::128B [%r7], [%rd4], 4, %r8;

	// end inline asm
	// begin inline asm
	cp.async.wait_group 2;

	// end inline asm
	setp.ne.s32 	%p1, %r9, 0;
	@%p1 bra 	$L__BB0_2;
	add.u64 	%rd7, %SP, 0;
	add.u64 	%rd8, %SPL, 0;
	ld.shared.u32 	%r12, [_ZZ4testPiE4smem];
	st.local.u32 	[%rd8], %r12;
	mov.u64 	%rd9, $str;
	cvta.global.u64 	%rd10, %rd9;
	{ // callseq 0, 0
	.param .b64 param0;
	st.param.b64 	[param0], %rd10;
	.param .b64 param1;
	st.param.b64 	[param1], %rd7;
	.param .b32 retval0;
	call.uni (retval0), 
	vprintf, 
	(
	param0, 
	param1
	);
	ld.param.b32 	%r13, [retval0];
	} // callseq 0
	ld.shared.u32 	%r15, [_ZZ4testPiE4smem+4];
	st.local.u32 	[%rd8], %r15;
	{ // callseq 1, 0
	.param .b64 param0;
	st.param.b64 	[param0], %rd10;
	.param .b64 param1;
	st.param.b64 	[param1], %rd7;
	.param .b32 retval0;
	call.uni (retval0), 
	vprintf, 
	(
	param0, 
	param1
	);
	ld.param.b32 	%r16, [retval0];
	} // callseq 1
	ld.shared.u32 	%r18, [_ZZ4testPiE4smem+8];
	st.local.u32 	[%rd8], %r18;
	{ // callseq 2, 0
	.param .b64 param0;
	st.param.b64 	[param0], %rd10;
	.param .b64 param1;
	st.param.b64 	[param1], %rd7;
	.param .b32 retval0;
	call.uni (retval0), 
	vprintf, 
	(
	param0, 
	param1
	);
	ld.param.b32 	%r19, [retval0];
	} // callseq 2
	ld.shared.u32 	%r21, [_ZZ4testPiE4smem+12];
	st.local.u32 	[%rd8], %r21;
	{ // callseq 3, 0
	.param .b64 param0;
	st.param.b64 	[param0], %rd10;
	.param .b64 param1;
	st.param.b64 	[param1], %rd7;
	.param .b32 retval0;
	call.uni (retval0), 
	vprintf, 
	(
	param0, 
	param1
	);
	ld.param.b32 	%r22, [retval0];
	} // callseq 3
	ld.shared.u32 	%r24, [_ZZ4testPiE4smem+16];
	st.local.u32 	[%rd8], %r24;
	{ // callseq 4, 0
	.param .b64 param0;
	st.param.b64 	[param0], %rd10;
	.param .b64 param1;
	st.param.b64 	[param1], %rd7;
	.param .b32 retval0;
	call.uni (retval0), 
	vprintf, 
	(
	param0, 
	param1
	);
	ld.param.b32 	%r25, [retval0];
	} // callseq 4
	ld.shared.u32 	%r27, [_ZZ4testPiE4smem+20];
	st.local.u32 	[%rd8], %r27;
	{ // callseq 5, 0
	.param .b64 param0;
	st.param.b64 	[param0], %rd10;
	.param .b64 param1;
	st.param.b64 	[param1], %rd7;
	.param .b32 retval0;
	call.uni (retval0), 
	vprintf, 
	(
	param0, 
	param1
	);
	ld.param.b32 	%r28, [retval0];
	} // callseq 5
	ld.shared.u32 	%r30, [_ZZ4testPiE4smem+24];
	st.local.u32 	[%rd8], %r30;
	{ // callseq 6, 0
	.param .b64 param0;
	st.param.b64 	[param0], %rd10;
	.param .b64 param1;
	st.param.b64 	[param1], %rd7;
	.param .b32 retval0;
	call.uni (retval0), 
	vprintf, 
	(
	param0, 
	param1
	);
	ld.param.b32 	%r31, [retval0];
	} // callseq 6
	ld.shared.u32 	%r33, [_ZZ4testPiE4smem+28];
	st.local.u32 	[%rd8], %r33;
	{ // callseq 7, 0
	.param .b64 param0;
	st.param.b64 	[param0], %rd10;
	.param .b64 param1;
	st.param.b64 	[param1], %rd7;
	.param .b32 retval0;
	call.uni (retval0), 
	vprintf, 
	(
	param0, 
	param1
	);
	ld.param.b32 	%r34, [retval0];
	} // callseq 7
	ld.shared.u32 	%r36, [_ZZ4testPiE4smem+32];
	st.local.u32 	[%rd8], %r36;
	{ // callseq 8, 0
	.param .b64 param0;
	st.param.b64 	[param0], %rd10;
	.param .b64 param1;
	st.param.b64 	[param1], %rd7;
	.param .b32 retval0;
	call.uni (retval0), 
	vprintf, 
	(
	param0, 
	param1
	);
	ld.param.b32 	%r37, [retval0];
	} // callseq 8
	ld.shared.u32 	%r39, [_ZZ4testPiE4smem+36];
	st.local.u32 	[%rd8], %r39;
	{ // callseq 9, 0
	.param .b64 param0;
	st.param.b64 	[param0], %rd10;
	.param .b64 param1;
	st.param.b64 	[param1], %rd7;
	.param .b32 retval0;
	call.uni (retval0), 
	vprintf, 
	(
	param0, 
	param1
	);
	ld.param.b32 	%r40, [retval0];
	} // callseq 9
	ld.shared.u32 	%r42, [_ZZ4testPiE4smem+40];
	st.local.u32 	[%rd8], %r42;
	{ // callseq 10, 0
	.param .b64 param0;
	st.param.b64 	[param0], %rd10;
	.param .b64 param1;
	st.param.b64 	[param1], %rd7;
	.param .b32 retval0;
	call.uni (retval0), 
	vprintf, 
	(
	param0, 
	param1
	);
	ld.param.b32 	%r43, [retval0];
	} // callseq 10
	ld.shared.u32 	%r45, [_ZZ4testPiE4smem+44];
	st.local.u32 	[%rd8], %r45;
	{ // callseq 11, 0
	.param .b64 param0;
	st.param.b64 	[param0], %rd10;
	.param .b64 param1;
	st.param.b64 	[param1], %rd7;
	.param .b32 retval0;
	call.uni (retval0), 
	vprintf, 
	(
	param0, 
	param1
	);
	ld.param.b32 	%r46, [retval0];
	} // callseq 11
	ld.shared.u32 	%r48, [_ZZ4testPiE4smem+48];
	st.local.u32 	[%rd8], %r48;
	{ // callseq 12, 0
	.param .b64 param0;
	st.param.b64 	[param0], %rd10;
	.param .b64 param1;
	st.param.b64 	[param1], %rd7;
	.param .b32 retval0;
	call.uni (retval0), 
	vprintf, 
	(
	param0, 
	param1
	);
	ld.param.b32 	%r49, [retval0];
	} // callseq 12
	ld.shared.u32 	%r51, [_ZZ4testPiE4smem+52];
	st.local.u32 	[%rd8], %r51;
	{ // callseq 13, 0
	.param .b64 param0;
	st.param.b64 	[param0], %rd10;
	.param .b64 param1;
	st.param.b64 	[param1], %rd7;
	.param .b32 retval0;
	call.uni (retval0), 
	vprintf, 
	(
	param0, 
	param1
	);
	ld.param.b32 	%r52, [retval0];
	} // callseq 13
	ld.shared.u32 	%r54, [_ZZ4testPiE4smem+56];
	st.local.u32 	[%rd8], %r54;
	{ // callseq 14, 0
	.param .b64 param0;
	st.param.b64 	[param0], %rd10;
	.param .b64 param1;
	st.param.b64 	[param1], %rd7;
	.param .b32 retval0;
	call.uni (retval0), 
	vprintf, 
	(
	param0, 
	param1
	);
	ld.param.b32 	%r55, [retval0];
	} // callseq 14
	ld.shared.u32 	%r57, [_ZZ4testPiE4smem+60];
	st.local.u32 	[%rd8], %r57;
	{ // callseq 15, 0
	.param .b64 param0;
	st.param.b64 	[param0], %rd10;
	.param .b64 param1;
	st.param.b64 	[param1], %rd7;
	.param .b32 retval0;
	call.uni (retval0), 
	vprintf, 
	(
	param0, 
	param1
	);
	ld.param.b32 	%r58, [retval0];
	} // callseq 15
	ld.shared.u32 	%r60, [_ZZ4testPiE4smem+64];
	st.local.u32 	[%rd8], %r60;
	{ // callseq 16, 0
	.param .b64 param0;
	st.param.b64 	[param0], %rd10;
	.param .b64 param1;
	st.param.b64 	[param1], %rd7;
	.param .b32 retval0;
	call.uni (retval0), 
	vprintf, 
	(
	param0, 
	param1
	);
	ld.param.b32 	%r61, [retval0];
	} // callseq 16
	ld.shared.u32 	%r63, [_ZZ4testPiE4smem+68];
	st.local.u32 	[%rd8], %r63;
	{ // callseq 17, 0
	.param .b64 param0;
	st.param.b64 	[param0], %rd10;
	.param .b64 param1;
	st.param.b64 	[param1], %rd7;
	.param .b32 retval0;
	call.uni (retval0), 
	vprintf, 
	(
	param0, 
	param1
	);
	ld.param.b32 	%r64, [retval0];
	} // callseq 17
	ld.shared.u32 	%r66, [_ZZ4testPiE4smem+72];
	st.local.u32 	[%rd8], %r66;
	{ // callseq 18, 0
	.param .b64 param0;
	st.param.b64 	[param0], %rd10;
	.param .b64 param1;
	st.param.b64 	[param1], %rd7;
	.param .b32 retval0;
	call.uni (retval0), 
	vprintf, 
	(
	param0, 
	param1
	);
	ld.param.b32 	%r67, [retval0];
	} // callseq 18
	ld.shared.u32 	%r69, [_ZZ4testPiE4smem+76];
	st.local.u32 	[%rd8], %r69;
	{ // callseq 19, 0
	.param .b64 param0;
	st.param.b64 	[param0], %rd10;
	.param .b64 param1;
	st.param.b64 	[param1], %rd7;
	.param .b32 retval0;
	call.uni (retval0), 
	vprintf, 
	(
	param0, 
	param1
	);
	ld.param.b32 	%r70, [retval0];
	} // callseq 19
	ld.shared.u32 	%r72, [_ZZ4testPiE4smem+80];
	st.local.u32 	[%rd8], %r72;
	{ // callseq 20, 0
	.param .b64 param0;
	st.param.b64 	[param0], %rd10;
	.param .b64 param1;
	st.param.b64 	[param1], %rd7;
	.param .b32 retval0;
	call.uni (retval0), 
	vprintf, 
	(
	param0, 
	param1
	);
	ld.param.b32 	%r73, [retval0];
	} // callseq 20
	ld.shared.u32 	%r75, [_ZZ4testPiE4smem+84];
	st.local.u32 	[%rd8], %r75;
	{ // callseq 21, 0
	.param .b64 param0;
	st.param.b64 	[param0], %rd10;
	.param .b64 param1;
	st.param.b64 	[param1], %rd7;
	.param .b32 retval0;
	call.uni (retval0), 
	vprintf, 
	(
	param0, 
	param1
	);
	ld.param.b32 	%r76, [retval0];
	} // callseq 21
	ld.shared.u32 	%r78, [_ZZ4testPiE4smem+88];
	st.local.u32 	[%rd8], %r78;
	{ // callseq 22, 0
	.param .b64 param0;
	st.param.b64 	[param0], %rd10;
	.param .b64 param1;
	st.param.b64 	[param1], %rd7;
	.param .b32 retval0;
	call.uni (retval0), 
	vprintf, 
	(
	param0, 
	param1
	);
	ld.param.b32 	%r79, [retval0];
	} // callseq 22
	ld.shared.u32 	%r81, [_ZZ4testPiE4smem+92];
	st.local.u32 	[%rd8], %r81;
	{ // callseq 23, 0
	.param .b64 param0;
	st.param.b64 	[param0], %rd10;
	.param .b64 param1;
	st.param.b64 	[param1], %rd7;
	.param .b32 retval0;
	call.uni (retval0), 
	vprintf, 
	(
	param0, 
	param1
	);
	ld.param.b32 	%r82, [retval0];
	} // callseq 23
	ld.shared.u32 	%r84, [_ZZ4testPiE4smem+96];
	st.local.u32 	[%rd8], %r84;
	{ // callseq 24, 0
	.param .b64 param0;
	st.param.b64 	[param0], %rd10;
	.param .b64 param1;
	st.param.b64 	[param1], %rd7;
	.param .b32 retval0;
	call.uni (retval0), 
	vprintf, 
	(
	param0, 
	param1
	);
	ld.param.b32 	%r85, [retval0];
	} // callseq 24
	ld.shared.u32 	%r87, [_ZZ4testPiE4smem+100];
	st.local.u32 	[%rd8], %r87;
	{ // callseq 25, 0
	.param .b64 param0;
	st.param.b64 	[param0], %rd10;
	.param .b64 param1;
	st.param.b64 	[param1], %rd7;
	.param .b32 retval0;
	call.uni (retval0), 
	vprintf, 
	(
	param0, 
	param1
	);
	ld.param.b32 	%r88, [retval0];
	} // callseq 25
	ld.shared.u32 	%r90, [_ZZ4testPiE4smem+104];
	st.local.u32 	[%rd8], %r90;
	{ // callseq 26, 0
	.param .b64 param0;
	st.param.b64 	[param0], %rd10;
	.param .b64 param1;
	st.param.b64 	[param1], %rd7;
	.param .b32 retval0;
	call.uni (retval0), 
	vprintf, 
	(
	param0, 
	param1
	);
	ld.param.b32 	%r91, [retval0];
	} // callseq 26
	ld.shared.u32 	%r93, [_ZZ4testPiE4smem+108];
	st.local.u32 	[%rd8], %r93;
	{ // callseq 27, 0
	.param .b64 param0;
	st.param.b64 	[param0], %rd10;
	.param .b64 param1;
	st.param.b64 	[param1], %rd7;
	.param .b32 retval0;
	call.uni (retval0), 
	vprintf, 
	(
	param0, 
	param1
	);
	ld.param.b32 	%r94, [retval0];
	} // callseq 27
	ld.shared.u32 	%r96, [_ZZ4testPiE4smem+112];
	st.local.u32 	[%rd8], %r96;
	{ // callseq 28, 0
	.param .b64 param0;
	st.param.b64 	[param0], %rd10;
	.param .b64 param1;
	st.param.b64 	[param1], %rd7;
	.param .b32 retval0;
	call.uni (retval0), 
	vprintf, 
	(
	param0, 
	param1
	);
	ld.param.b32 	%r97, [retval0];
	} // callseq 28
	ld.shared.u32 	%r99, [_ZZ4testPiE4smem+116];
	st.local.u32 	[%rd8], %r99;
	{ // callseq 29, 0
	.param .b64 param0;
	st.param.b64 	[param0], %rd10;
	.param .b64 param1;
	st.param.b64 	[param1], %rd7;
	.param .b32 retval0;
	call.uni (retval0), 
	vprintf, 
	(
	param0, 
	param1
	);
	ld.param.b32 	%r100, [retval0];
	} // callseq 29
	ld.shared.u32 	%r102, [_ZZ4testPiE4smem+120];
	st.local.u32 	[%rd8], %r102;
	{ // callseq 30, 0
	.param .b64 param0;
	st.param.b64 	[param0], %rd10;
	.param .b64 param1;
	st.param.b64 	[param1], %rd7;
	.param .b32 retval0;
	call.uni (retval0), 
	vprintf, 
	(
	param0, 
	param1
	);
	ld.param.b32 	%r103, [retval0];
	} // callseq 30
	ld.shared.u32 	%r105, [_ZZ4testPiE4smem+124];
	st.local.u32 	[%rd8], %r105;
	{ // callseq 31, 0
	.param .b64 param0;
	st.param.b64 	[param0], %rd10;
	.param .b64 param1;
	st.param.b64 	[param1], %rd7;
	.param .b32 retval0;
	call.uni (retval0), 
	vprintf, 
	(
	param0, 
	param1
	);
	ld.param.b32 	%r106, [retval0];
	} // callseq 31
$L__BB0_2:
	ret;

}


// ===== COMPILED SASS (sm_100) =====

	.target	sm_100

	.elftype	@"ET_EXEC"


//--------------------- .note.nv.tkinfo           --------------------------
	.section	.note.nv.tkinfo,"",@"SHT_NOTE"
	.sectionflags	@"SHF_NOTE_NV_TKINFO"
	.tkinfo
        /*0018*/ 	.word	0x00000002
        /*0030*/ 	.string	""
        /*0030*/ 	.string	"ptxas"
        /*0030*/ 	.string	"Cuda compilation tools, release 13.0, V13.0.88"
        /*0030*/ 	.string	"Build cuda_13.0.r13.0/compiler.36424714_0"
        /*0030*/ 	.string	"-arch sm_100 -m 64 "



//--------------------- .note.nv.cuinfo           --------------------------
	.section	.note.nv.cuinfo,"",@"SHT_NOTE"
	.sectionflags	@"SHF_NOTE_NV_CUINFO"
        /*0018*/ 	.short	0x0002
        /*001a*/ 	.short	0x0064
        /*001c*/ 	.short	0x0082
	.zero		2


//--------------------- .nv.info                  --------------------------
	.section	.nv.info,"",@"SHT_CUDA_INFO"
	.align	4


	//----- nvinfo : EIATTR_REGCOUNT
	.align		4
        /*0000*/ 	.byte	0x04, 0x2f
        /*0002*/ 	.short	(.L_2 - .L_1)
	.align		4
.L_1:
        /*0004*/ 	.word	index@(_Z4testPi)
        /*0008*/ 	.word	0x00000018


	//----- nvinfo : EIATTR_FRAME_SIZE
	.align		4
.L_2:
        /*000c*/ 	.byte	0x04, 0x11
        /*000e*/ 	.short	(.L_4 - .L_3)
	.align		4
.L_3:
        /*0010*/ 	.word	index@(_Z4testPi)
        /*0014*/ 	.word	0x00000008


	//----- nvinfo : EIATTR_MIN_STACK_SIZE
	.align		4
.L_4:
        /*0018*/ 	.byte	0x04, 0x12
        /*001a*/ 	.short	(.L_6 - .L_5)
	.align		4
.L_5:
        /*001c*/ 	.word	index@(_Z4testPi)
        /*0020*/ 	.word	0x00000008
.L_6:


//--------------------- .nv.compat                --------------------------
	.section	.nv.compat,"",@"SHT_CUDA_COMPAT_INFO"
	.align	4
        /*0000*/ 	.byte	0x02, 0x09, 0x00, 0x00, 0x02, 0x02, 0x01, 0x00, 0x02, 0x05, 0x05, 0x00, 0x03, 0x07, 0x01, 0x01
        /*0010*/ 	.byte	0x02, 0x03, 0x00, 0x00, 0x02, 0x06, 0x01, 0x00, 0x04, 0x0b, 0x08, 0x00, 0x09, 0x00, 0x00, 0x00
        /*0020*/ 	.byte	0x00, 0x00, 0x00, 0x00


//--------------------- .nv.info._Z4testPi        --------------------------
	.section	.nv.info._Z4testPi,"",@"SHT_CUDA_INFO"
	.sectionflags	@""
	.align	4


	//----- nvinfo : EIATTR_CUDA_API_VERSION
	.align		4
        /*0000*/ 	.byte	0x04, 0x37
        /*0002*/ 	.short	(.L_8 - .L_7)
.L_7:
        /*0004*/ 	.word	0x00000082


	//----- nvinfo : EIATTR_KPARAM_INFO
	.align		4
.L_8:
        /*0008*/ 	.byte	0x04, 0x17
        /*000a*/ 	.short	(.L_10 - .L_9)
.L_9:
        /*000c*/ 	.word	0x00000000
        /*0010*/ 	.short	0x0000
        /*0012*/ 	.short	0x0000
        /*0014*/ 	.byte	0x00, 0xf5, 0x21, 0x00


	//----- nvinfo : EIATTR_SPARSE_MMA_MASK
	.align		4
.L_10:
        /*0018*/ 	.byte	0x03, 0x50
        /*001a*/ 	.short	0x0000


	//----- nvinfo : EIATTR_MAXREG_COUNT
	.align		4
        /*001c*/ 	.byte	0x03, 0x1b
        /*001e*/ 	.short	0x00ff


	//----- nvinfo : EIATTR_EXTERNS
	.align		4
        /*0020*/ 	.byte	0x04, 0x0f
        /*0022*/ 	.short	(.L_12 - .L_11)


	//   ....[0]....
	.align		4
.L_11:
        /*0024*/ 	.word	index@(vprintf)


	//----- nvinfo : EIATTR_MERCURY_ISA_VERSION
	.align		4
.L_12:
        /*0028*/ 	.byte	0x03, 0x5f
        /*002a*/ 	.short	0x0101


	//----- nvinfo : EIATTR_VRC_CTA_INIT_COUNT
	.align		4
        /*002c*/ 	.byte	0x02, 0x4a
	.zero		1
	.zero		1


	//----- nvinfo : EIATTR_SYSCALL_OFFSETS
	.align		4
        /*0030*/ 	.byte	0x04, 0x46
        /*0032*/ 	.short	(.L_14 - .L_13)


	//   ....[0]....
.L_13:
        /*0034*/ 	.word	0x00000220


	//   ....[1]....
        /*0038*/ 	.word	0x000002f0


	//   ....[2]....
        /*003c*/ 	.word	0x000003c0


	//   ....[3]....
        /*0040*/ 	.word	0x00000490


	//   ....[4]....
        /*0044*/ 	.word	0x00000560


	//   ....[5]....
        /*0048*/ 	.word	0x00000630


	//   ....[6]....
        /*004c*/ 	.word	0x00000700


	//   ....[7]....
        /*0050*/ 	.word	0x000007d0


	//   ....[8]....
        /*0054*/ 	.word	0x000008a0


	//   ....[9]....
        /*0058*/ 	.word	0x00000970


	//   ....[10]....
        /*005c*/ 	.word	0x00000a40


	//   ....[11]....
        /*0060*/ 	.word	0x00000b10


	//   ....[12]....
        /*0064*/ 	.word	0x00000be0


	//   ....[13]....
        /*0068*/ 	.word	0x00000cb0


	//   ....[14]....
        /*006c*/ 	.word	0x00000d80


	//   ....[15]....
        /*0070*/ 	.word	0x00000e50


	//   ....[16]....
        /*0074*/ 	.word	0x00000f20


	//   ....[17]....
        /*0078*/ 	.word	0x00000ff0


	//   ....[18]....
        /*007c*/ 	.word	0x000010c0


	//   ....[19]....
        /*0080*/ 	.word	0x00001190


	//   ....[20]....
        /*0084*/ 	.word	0x00001260


	//   ....[21]....
        /*0088*/ 	.word	0x00001330


	//   ....[22]....
        /*008c*/ 	.word	0x00001400


	//   ....[23]....
        /*0090*/ 	.word	0x000014d0


	//   ....[24]....
        /*0094*/ 	.word	0x000015a0


	//   ....[25]....
        /*0098*/ 	.word	0x00001670


	//   ....[26]....
        /*009c*/ 	.word	0x00001740


	//   ....[27]....
        /*00a0*/ 	.word	0x00001810


	//   ....[28]....
        /*00a4*/ 	.word	0x000018e0


	//   ....[29]....
        /*00a8*/ 	.word	0x000019b0


	//   ....[30]....
        /*00ac*/ 	.word	0x00001a80


	//   ....[31]....
        /*00b0*/ 	.word	0x00001b50


	//----- nvinfo : EIATTR_EXIT_INSTR_OFFSETS
	.align		4
.L_14:
        /*00b4*/ 	.byte	0x04, 0x1c
        /*00b6*/ 	.short	(.L_16 - .L_15)


	//   ....[0]....
.L_15:
        /*00b8*/ 	.word	0x00000170


	//   ....[1]....
        /*00bc*/ 	.word	0x00001b60


	//----- nvinfo : EIATTR_CRS_STACK_SIZE
	.align		4
.L_16:
        /*00c0*/ 	.byte	0x04, 0x1e
        /*00c2*/ 	.short	(.L_18 - .L_17)
.L_17:
        /*00c4*/ 	.word	0x00000000


	//----- nvinfo : EIATTR_CBANK_PARAM_SIZE
	.align		4
.L_18:
        /*00c8*/ 	.byte	0x03, 0x19
        /*00ca*/ 	.short	0x0008


	//----- nvinfo : EIATTR_PARAM_CBANK
	.align		4
        /*00cc*/ 	.byte	0x04, 0x0a
        /*00ce*/ 	.short	(.L_20 - .L_19)
	.align		4
.L_19:
        /*00d0*/ 	.word	index@(.nv.constant0._Z4testPi)
        /*00d4*/ 	.short	0x0380
        /*00d6*/ 	.short	0x0008


	//----- nvinfo : EIATTR_SW_WAR
	.align		4
.L_20:
        /*00d8*/ 	.byte	0x04, 0x36
        /*00da*/ 	.short	(.L_22 - .L_21)
.L_21:
        /*00dc*/ 	.word	0x00000008
.L_22:


//--------------------- .nv.callgraph             --------------------------
	.section	.nv.callgraph,"",@"SHT_CUDA_CALLGRAPH"
	.align	4
	.sectionentsize	8
	.align		4
        /*0000*/ 	.word	0x00000000
	.align		4
        /*0004*/ 	.word	0xffffffff
	.align		4
        /*0008*/ 	.word	index@(_Z4testPi)
	.align		4
        /*000c*/ 	.word	index@(vprintf)
	.align		4
        /*0010*/ 	.word	0x00000000
	.align		4
        /*0014*/ 	.word	0xfffffffe
	.align		4
        /*0018*/ 	.word	0x00000000
	.align		4
        /*001c*/ 	.word	0xfffffffd
	.align		4
        /*0020*/ 	.word	0x00000000
	.align		4
        /*0024*/ 	.word	0xfffffffc


//--------------------- .nv.constant4             --------------------------
	.section	.nv.constant4,"a",@progbits
	.align	8
	.align		8
.nv.constant4:
        /*0000*/ 	.dword	vprintf
	.align		8
        /*0008*/ 	.dword	$str


//--------------------- .text._Z4testPi           --------------------------
	.section	.text._Z4testPi,"ax",@progbits
	.align	128
        .global         _Z4testPi
        .type           _Z4testPi,@function
        .size           _Z4testPi,(.L_x_33 - _Z4testPi)
        .other          _Z4testPi,@"STO_CUDA_ENTRY STV_DEFAULT"
_Z4testPi:
.text._Z4testPi:
[----:B------:R-:W0:Y:S01]  /*0000*/  LDC R1, c[0x0][0x37c] ;  /* 0x0000df00ff017b82 */ /* 0x000e220000000800 */
[----:B------:R-:W1:Y:S07]  /*0010*/  S2R R7, SR_TID.X ;  /* 0x0000000000077919 */ /* 0x000e6e0000002100 */
[----:B------:R-:W2:Y:S01]  /*0020*/  S2UR UR5, SR_CgaCtaId ;  /* 0x00000000000579c3 */ /* 0x000ea20000008800 */
[----:B------:R-:W3:Y:S01]  /*0030*/  LDCU UR8, c[0x0][0x2f8] ;  /* 0x00005f00ff0877ac */ /* 0x000ee20008000800 */
[----:B0-----:R-:W-:Y:S01]  /*0040*/  VIADD R1, R1, 0xfffffff8 ;  /* 0xfffffff801017836 */ /* 0x001fe20000000000 */
[----:B------:R-:W0:Y:S05]  /*0050*/  LDCU.64 UR6, c[0x0][0x358] ;  /* 0x00006b00ff0677ac */ /* 0x000e2a0008000a00 */
[----:B------:R-:W4:Y:S01]  /*0060*/  LDC.64 R4, c[0x0][0x380] ;  /* 0x0000e000ff047b82 */ /* 0x000f220000000a00 */
[----:B------:R-:W5:Y:S01]  /*0070*/  LDCU UR9, c[0x0][0x2fc] ;  /* 0x00005f80ff0977ac */ /* 0x000f620008000800 */
[----:B------:R-:W-:Y:S01]  /*0080*/  UMOV UR4, 0x400 ;  /* 0x0000040000047882 */ /* 0x000fe20000000000 */
[----:B---3--:R-:W-:Y:S01]  /*0090*/  IADD3 R2, P1, PT, R1, UR8, RZ ;  /* 0x0000000801027c10 */ /* 0x008fe2000ff3e0ff */
[----:B--2---:R-:W-:-:S04]  /*00a0*/  ULEA UR4, UR5, UR4, 0x18 ;  /* 0x0000000405047291 */ /* 0x004fc8000f8ec0ff */
[----:B-----5:R-:W-:Y:S01]  /*00b0*/  IMAD.X R16, RZ, RZ, UR9, P1 ;  /* 0x00000009ff107e24 */ /* 0x020fe200088e06ff */
[C---:B-1----:R-:W-:Y:S01]  /*00c0*/  ISETP.NE.AND P0, PT, R7.reuse, RZ, PT ;  /* 0x000000ff0700720c */ /* 0x042fe20003f05270 */
[C---:B----4-:R-:W-:Y:S01]  /*00d0*/  IMAD.WIDE.U32 R4, R7.reuse, 0x4, R4 ;  /* 0x0000000407047825 */ /* 0x050fe200078e0004 */
[----:B------:R-:W-:-:S05]  /*00e0*/  LEA R3, R7, UR4, 0x2 ;  /* 0x0000000407037c11 */ /* 0x000fca000f8e10ff */
[----:B------:R-:W-:Y:S01]  /*00f0*/  @!PT LDS RZ, [RZ] ;  /* 0x00000000fffff984 */ /* 0x000fe20000000800 */
[----:B------:R-:W-:Y:S01]  /*0100*/  @!PT LDS RZ, [RZ] ;  /* 0x00000000fffff984 */ /* 0x000fe20000000800 */
[----:B------:R-:W-:Y:S01]  /*0110*/  @!PT LDS RZ, [RZ] ;  /* 0x00000000fffff984 */ /* 0x000fe20000000800 */
[----:B0-----:R0:W-:Y:S04]  /*0120*/  LDGSTS.E.LTC128B [R3], desc[UR6][R4.64] ;  /* 0x0000000004037fae */ /* 0x0011e8000b9a1206 */
[----:B------:R0:W-:Y:S04]  /*0130*/  LDGSTS.E.LTC128B [R3], desc[UR6][R4.64+0x80] ;  /* 0x0000008004037fae */ /* 0x0001e8000b9a1206 */
[----:B------:R0:W-:Y:S04]  /*0140*/  LDGSTS.E.LTC128B [R3], desc[UR6][R4.64+0x100] ;  /* 0x0000010004037fae */ /* 0x0001e8000b9a1206 */
[----:B------:R0:W-:Y:S01]  /*0150*/  LDGSTS.E.LTC128B [R3], desc[UR6][R4.64+0x180] ;  /* 0x0000018004037fae */ /* 0x0001e2000b9a1206 */
[----:B------:R-:W-:-:S04]  /*0160*/  DEPBAR.LE SB0, 0x2 ;  /* 0x000080800000791a */ /* 0x000fc80000000000 */
[----:B------:R-:W-:Y:S05]  /*0170*/  @P0 EXIT ;  /* 0x000000000000094d */ /* 0x000fea0003800000 */
[----:B------:R-:W1:Y:S01]  /*0180*/  LDS R0, [UR4] ;  /* 0x00000004ff007984 */ /* 0x000e620008000800 */
[----:B------:R-:W-:Y:S01]  /*0190*/  MOV R17, 0x0 ;  /* 0x0000000000117802 */ /* 0x000fe20000000f00 */
[----:B------:R-:W0:Y:S01]  /*01a0*/  LDCU.64 UR4, c[0x4][0x8] ;  /* 0x01000100ff0477ac */ /* 0x000e220008000a00 */
[----:B------:R-:W-:Y:S01]  /*01b0*/  IMAD.MOV.U32 R6, RZ, RZ, R2 ;  /* 0x000000ffff067224 */ /* 0x000fe200078e0002 */
[----:B------:R-:W-:Y:S01]  /*01c0*/  MOV R7, R16 ;  /* 0x0000001000077202 */ /* 0x000fe20000000f00 */
[----:B------:R2:W3:Y:S01]  /*01d0*/  LDC.64 R8, c[0x4][R17] ;  /* 0x0100000011087b82 */ /* 0x0004e20000000a00 */
[----:B0-----:R-:W-:Y:S01]  /*01e0*/  MOV R4, UR4 ;  /* 0x0000000400047c02 */ /* 0x001fe20008000f00 */
[----:B------:R-:W-:Y:S01]  /*01f0*/  IMAD.U32 R5, RZ, RZ, UR5 ;  /* 0x00000005ff057e24 */ /* 0x000fe2000f8e00ff */
[----:B-1----:R2:W-:Y:S06]  /*0200*/  STL [R1], R0 ;  /* 0x0000000001007387 */ /* 0x0025ec0000100800 */
[----:B------:R-:W-:-:S07]  /*0210*/  LEPC R20, `(.L_x_0) ;  /* 0x000000001014794e */ /* 0x000fce0000000000 */
[----:B--23--:R-:W-:Y:S05]  /*0220*/  CALL.ABS.NOINC R8 ;  /* 0x0000000008007343 */ /* 0x00cfea0003c00000 */
.L_x_0:
[----:B------:R-:W0:Y:S01]  /*0230*/  S2UR UR5, SR_CgaCtaId ;  /* 0x00000000000579c3 */ /* 0x000e220000008800 */
[----:B------:R-:W-:Y:S01]  /*0240*/  UMOV UR4, 0x400 ;  /* 0x0000040000047882 */ /* 0x000fe20000000000 */
[----:B------:R-:W-:Y:S01]  /*0250*/  MOV R6, R2 ;  /* 0x0000000200067202 */ /* 0x000fe20000000f00 */
[----:B------:R-:W-:-:S05]  /*0260*/  IMAD.MOV.U32 R7, RZ, RZ, R16 ;  /* 0x000000ffff077224 */ /* 0x000fca00078e0010 */
[----:B------:R1:W2:Y:S01]  /*0270*/  LDC.64 R8, c[0x4][R17] ;  /* 0x0100000011087b82 */ /* 0x0002a20000000a00 */
[----:B0-----:R-:W-:-:S09]  /*0280*/  ULEA UR4, UR5, UR4, 0x18 ;  /* 0x0000000405047291 */ /* 0x001fd2000f8ec0ff */
[----:B------:R-:W0:Y:S02]  /*0290*/  LDS R0, [UR4+0x4] ;  /* 0x00000404ff007984 */ /* 0x000e240008000800 */
[----:B------:R-:W3:Y:S02]  /*02a0*/  LDCU.64 UR4, c[0x4][0x8] ;  /* 0x01000100ff0477ac */ /* 0x000ee40008000a00 */
[----:B---3--:R-:W-:Y:S02]  /*02b0*/  IMAD.U32 R4, RZ, RZ, UR4 ;  /* 0x00000004ff047e24 */ /* 0x008fe4000f8e00ff */
[----:B------:R-:W-:Y:S01]  /*02c0*/  IMAD.U32 R5, RZ, RZ, UR5 ;  /* 0x00000005ff057e24 */ /* 0x000fe2000f8e00ff */
[----:B0-2---:R1:W-:Y:S06]  /*02d0*/  STL [R1], R0 ;  /* 0x0000000001007387 */ /* 0x0053ec0000100800 */
[----:B------:R-:W-:-:S07]  /*02e0*/  LEPC R20, `(.L_x_1) ;  /* 0x000000001014794e */ /* 0x000fce0000000000 */
[----:B-1----:R-:W-:Y:S05]  /*02f0*/  CALL.ABS.NOINC R8 ;  /* 0x0000000008007343 */ /* 0x002fea0003c00000 */
.L_x_1:
[----:B------:R-:W0:Y:S01]  /*0300*/  S2UR UR5, SR_CgaCtaId ;  /* 0x00000000000579c3 */ /* 0x000e220000008800 */
[----:B------:R-:W-:Y:S01]  /*0310*/  UMOV UR4, 0x400 ;  /* 0x0000040000047882 */ /* 0x000fe20000000000 */
[----:B------:R-:W-:Y:S02]  /*0320*/  IMAD.MOV.U32 R6, RZ, RZ, R2 ;  /* 0x000000ffff067224 */ /* 0x000fe400078e0002 */
[----:B------:R-:W-:-:S04]  /*0330*/  IMAD.MOV.U32 R7, RZ, RZ, R16 ;  /* 0x000000ffff077224 */ /* 0x000fc800078e0010 */
[----:B------:R1:W2:Y:S01]  /*0340*/  LDC.64 R8, c[0x4][R17] ;  /* 0x0100000011087b82 */ /* 0x0002a20000000a00 */
[----:B0-----:R-:W-:-:S09]  /*0350*/  ULEA UR4, UR5, UR4, 0x18 ;  /* 0x0000000405047291 */ /* 0x001fd2000f8ec0ff */
[----:B------:R-:W0:Y:S02]  /*0360*/  LDS R0, [UR4+0x8] ;  /* 0x00000804ff007984 */ /* 0x000e240008000800 */
[----:B------:R-:W3:Y:S02]  /*0370*/  LDCU.64 UR4, c[0x4][0x8] ;  /* 0x01000100ff0477ac */ /* 0x000ee40008000a00 */
[----:B---3--:R-:W-:Y:S01]  /*0380*/  IMAD.U32 R4, RZ, RZ, UR4 ;  /* 0x00000004ff047e24 */ /* 0x008fe2000f8e00ff */
[----:B------:R-:W-:Y:S01]  /*0390*/  MOV R5, UR5 ;  /* 0x0000000500057c02 */ /* 0x000fe20008000f00 */
[----:B0-2---:R1:W-:Y:S06]  /*03a0*/  STL [R1], R0 ;  /* 0x0000000001007387 */ /* 0x0053ec0000100800 */
[----:B------:R-:W-:-:S07]  /*03b0*/  LEPC R20, `(.L_x_2) ;  /* 0x000000001014794e */ /* 0x000fce0000000000 */
[----:B-1----:R-:W-:Y:S05]  /*03c0*/  CALL.ABS.NOINC R8 ;  /* 0x0000000008007343 */ /* 0x002fea0003c00000 */
.L_x_2:
[----:B------:R-:W0:Y:S01]  /*03d0*/  S2UR UR5, SR_CgaCtaId ;  /* 0x00000000000579c3 */ /* 0x000e220000008800 */
[----:B------:R-:W-:Y:S01]  /*03e0*/  UMOV UR4, 0x400 ;  /* 0x0000040000047882 */ /* 0x000fe20000000000 */
[----:B------:R-:W-:Y:S01]  /*03f0*/  IMAD.MOV.U32 R6, RZ, RZ, R2 ;  /* 0x000000ffff067224 */ /* 0x000fe200078e0002 */
[----:B------:R-:W-:-:S05]  /*0400*/  MOV R7, R16 ;  /* 0x0000001000077202 */ /* 0x000fca0000000f00 */
[----:B------:R1:W2:Y:S01]  /*0410*/  LDC.64 R8, c[0x4][R17] ;  /* 0x0100000011087b82 */ /* 0x0002a20000000a00 */
[----:B0-----:R-:W-:-:S09]  /*0420*/  ULEA UR4, UR5, UR4, 0x18 ;  /* 0x0000000405047291 */ /* 0x001fd2000f8ec0ff */
[----:B------:R-:W0:Y:S02]  /*0430*/  LDS R0, [UR4+0xc] ;  /* 0x00000c04ff007984 */ /* 0x000e240008000800 */
[----:B------:R-:W3:Y:S02]  /*0440*/  LDCU.64 UR4, c[0x4][0x8] ;  /* 0x01000100ff0477ac */ /* 0x000ee40008000a00 */
[----:B---3--:R-:W-:Y:S01]  /*0450*/  MOV R4, UR4 ;  /* 0x0000000400047c02 */ /* 0x008fe20008000f00 */
[----:B------:R-:W-:Y:S01]  /*0460*/  IMAD.U32 R5, RZ, RZ, UR5 ;  /* 0x00000005ff057e24 */ /* 0x000fe2000f8e00ff */
[----:B0-2---:R1:W-:Y:S06]  /*0470*/  STL [R1], R0 ;  /* 0x0000000001007387 */ /* 0x0053ec0000100800 */
[----:B------:R-:W-:-:S07]  /*0480*/  LEPC R20, `(.L_x_3) ;  /* 0x000000001014794e */ /* 0x000fce0000000000 */
[----:B-1----:R-:W-:Y:S05]  /*0490*/  CALL.ABS.NOINC R8 ;  /* 0x0000000008007343 */ /* 0x002fea0003c00000 */
.L_x_3:
        /* <DEDUP_REMOVED lines=13> */
.L_x_4:
        /* <DEDUP_REMOVED lines=13> */
.L_x_5:
        /* <DEDUP_REMOVED lines=13> */
.L_x_6:
        /* <DEDUP_REMOVED lines=13> */
.L_x_7:
        /* <DEDUP_REMOVED lines=13> */
.L_x_8:
        /* <DEDUP_REMOVED lines=13> */
.L_x_9:
        /* <DEDUP_REMOVED lines=13> */
.L_x_10:
        /* <DEDUP_REMOVED lines=13> */
.L_x_11:
        /* <DEDUP_REMOVED lines=13> */
.L_x_12:
        /* <DEDUP_REMOVED lines=13> */
.L_x_13:
        /* <DEDUP_REMOVED lines=13> */
.L_x_14:
        /* <DEDUP_REMOVED lines=13> */
.L_x_15:
        /* <DEDUP_REMOVED lines=13> */
.L_x_16:
        /* <DEDUP_REMOVED lines=13> */
.L_x_17:
        /* <DEDUP_REMOVED lines=13> */
.L_x_18:
        /* <DEDUP_REMOVED lines=13> */
.L_x_19:
        /* <DEDUP_REMOVED lines=13> */
.L_x_20:
        /* <DEDUP_REMOVED lines=13> */
.L_x_21:
        /* <DEDUP_REMOVED lines=13> */
.L_x_22:
        /* <DEDUP_REMOVED lines=13> */
.L_x_23:
        /* <DEDUP_REMOVED lines=13> */
.L_x_24:
        /* <DEDUP_REMOVED lines=13> */
.L_x_25:
        /* <DEDUP_REMOVED lines=13> */
.L_x_26:
        /* <DEDUP_REMOVED lines=13> */
.L_x_27:
        /* <DEDUP_REMOVED lines=13> */
.L_x_28:
        /* <DEDUP_REMOVED lines=13> */
.L_x_29:
        /* <DEDUP_REMOVED lines=13> */
.L_x_30:
        /* <DEDUP_REMOVED lines=13> */
.L_x_31:
[----:B------:R-:W-:Y:S05]  /*1b60*/  EXIT ;  /* 0x000000000000794d */ /* 0x000fea0003800000 */
.L_x_32:
[----:B------:R-:W-:-:S00]  /*1b70*/  BRA `(.L_x_32) ;  /* 0xfffffffc00fc7947 */ /* 0x000fc0000383ffff */
[----:B------:R-:W-:-:S00]  /*1b80*/  NOP ;  /* 0x0000000000007918 */ /* 0x000fc00000000000 */
[----:B------:R-:W-:-:S00]  /*1b90*/  NOP ;  /* 0x0000000000007918 */ /* 0x000fc00000000000 */
[----:B------:R-:W-:-:S00]  /*1ba0*/  NOP ;  /* 0x0000000000007918 */ /* 0x000fc00000000000 */
[----:B------:R-:W-:-:S00]  /*1bb0*/  NOP ;  /* 0x0000000000007918 */ /* 0x000fc00000000000 */
[----:B------:R-:W-:-:S00]  /*1bc0*/  NOP ;  /* 0x0000000000007918 */ /* 0x000fc00000000000 */
[----:B------:R-:W-:-:S00]  /*1bd0*/  NOP ;  /* 0x0000000000007918 */ /* 0x000fc00000000000 */
[----:B------:R-:W-:-:S00]  /*1be0*/  NOP ;  /* 0x0000000000007918 */ /* 0x000fc00000000000 */
[----:B------:R-:W-:-:S00]  /*1bf0*/  NOP ;  /* 0x0000000000007918 */ /* 0x000fc00000000000 */
.L_x_33:


//--------------------- .nv.global.init           --------------------------
	.section	.nv.global.init,"aw",@progbits
.nv.global.init:
	.type		$str,@object
	.size		$str,(.L_0 - $str)
$str:
        /*0000*/ 	.byte	0x25, 0x64, 0x20, 0x00
.L_0:


//--------------------- .nv.shared._Z4testPi      --------------------------
	.section	.nv.shared._Z4testPi,"aw",@nobits
	.sectionflags	@""
	.align	4
.nv.shared._Z4testPi:
	.zero		1152


//--------------------- .nv.shared.reserved.0     --------------------------
	.section	.nv.shared.reserved.0,"aw",@nobits
	.weak		__nv_reservedSMEM_offset_0_alias
	.size		__nv_reservedSMEM_offset_0_alias, 0, 64
	.other		__nv_reservedSMEM_offset_0_alias,@"STO_CUDA_RESERVED_SHARED STV_DEFAULT"
__nv_reservedSMEM_offset_0_alias:
	.zero		0
	.zero		64


//--------------------- .nv.constant0._Z4testPi   --------------------------
	.section	.nv.constant0._Z4testPi,"a",@progbits
	.sectionflags	@""
	.align	4
.nv.constant0._Z4testPi:
	.zero		904


//--------------------- SYMBOLS --------------------------

	.type		.nv.reservedSmem.offset0,@object
	.size		.nv.reservedSmem.offset0,0x4
	.type		.nv.reservedSmem.cap,@object
	.size		.nv.reservedSmem.cap,0x4
	.type		vprintf,@function
